//
// Generated by NVIDIA NVVM Compiler
//
// Compiler Build ID: CL-36424714
// Cuda compilation tools, release 13.0, V13.0.88
// Based on NVVM 20.0.0
//

.version 9.0
.target sm_100
.address_size 64

	// .globl	_Z18cuda_kernel_jacobiPh6float3mmii

.visible .entry _Z18cuda_kernel_jacobiPh6float3mmii(
	.param .u64 .ptr .align 1 _Z18cuda_kernel_jacobiPh6float3mmii_param_0,
	.param .align 4 .b8 _Z18cuda_kernel_jacobiPh6float3mmii_param_1[12],
	.param .u64 _Z18cuda_kernel_jacobiPh6float3mmii_param_2,
	.param .u64 _Z18cuda_kernel_jacobiPh6float3mmii_param_3,
	.param .u32 _Z18cuda_kernel_jacobiPh6float3mmii_param_4,
	.param .u32 _Z18cuda_kernel_jacobiPh6float3mmii_param_5
)
{
	.reg .pred 	%p<13>;
	.reg .b16 	%rs<2>;
	.reg .b32 	%r<43>;
	.reg .b32 	%f<14>;
	.reg .b64 	%rd<48>;

	ld.param.f32 	%f3, [_Z18cuda_kernel_jacobiPh6float3mmii_param_1+4];
	ld.param.f32 	%f2, [_Z18cuda_kernel_jacobiPh6float3mmii_param_1];
	ld.param.f32 	%f4, [_Z18cuda_kernel_jacobiPh6float3mmii_param_1+8];
	setp.leu.f32 	%p2, %f4, 0f00000000;
	@%p2 bra 	$L__BB0_6;
	ld.param.u32 	%r40, [_Z18cuda_kernel_jacobiPh6float3mmii_param_4];
	ld.param.u64 	%rd46, [_Z18cuda_kernel_jacobiPh6float3mmii_param_2];
	mov.u32 	%r7, %tid.x;
	mov.u32 	%r8, %ntid.x;
	mov.u32 	%r9, %ctaid.x;
	mad.lo.s32 	%r10, %r9, %r8, %r7;
	mov.u32 	%r11, %tid.y;
	mov.u32 	%r12, %ntid.y;
	mov.u32 	%r13, %ctaid.y;
	mad.lo.s32 	%r14, %r13, %r12, %r11;
	cvt.u64.u32 	%rd11, %r14;
	mul.lo.s64 	%rd1, %rd46, %rd11;
	shl.b32 	%r16, %r10, 2;
	add.s32 	%r17, %r10, 1;
	cvt.rn.f32.s32 	%f5, %r17;
	setp.leu.f32 	%p3, %f2, %f5;
	setp.lt.s32 	%p4, %r10, 2;
	add.s32 	%r18, %r14, 1;
	cvt.rn.f32.u32 	%f6, %r18;
	setp.leu.f32 	%p5, %f3, %f6;
	or.pred  	%p6, %p3, %p5;
	setp.lt.u32 	%p7, %r14, 2;
	add.s32 	%r19, %r16, -4;
	cvt.s64.s32 	%rd12, %r19;
	add.s32 	%r20, %r16, 4;
	cvt.s64.s32 	%rd13, %r20;
	add.s32 	%r21, %r14, -1;
	cvt.u64.u32 	%rd14, %r21;
	cvt.u64.u32 	%rd15, %r16;
	cvt.u64.u32 	%rd16, %r18;
	cvt.s64.s32 	%rd2, %r40;
	add.s64 	%rd3, %rd2, %rd12;
	add.s64 	%rd4, %rd2, %rd13;
	add.s64 	%rd17, %rd1, %rd15;
	add.s64 	%rd5, %rd17, %rd2;
	mad.lo.s64 	%rd18, %rd46, %rd16, %rd15;
	add.s64 	%rd6, %rd18, %rd2;
	mad.lo.s64 	%rd19, %rd46, %rd14, %rd15;
	add.s64 	%rd7, %rd19, %rd2;
	or.pred  	%p8, %p6, %p4;
	or.pred  	%p1, %p8, %p7;
	mov.b32 	%r42, 0;
$L__BB0_2:
	@%p1 bra 	$L__BB0_5;
	add.s32 	%r2, %r42, 1;
	cvt.rn.f32.u32 	%f8, %r2;
	setp.leu.f32 	%p9, %f4, %f8;
	setp.lt.u32 	%p10, %r42, 2;
	or.pred  	%p11, %p9, %p10;
	@%p11 bra 	$L__BB0_5;
	ld.param.u32 	%r41, [_Z18cuda_kernel_jacobiPh6float3mmii_param_5];
	ld.param.u64 	%rd47, [_Z18cuda_kernel_jacobiPh6float3mmii_param_3];
	ld.param.u64 	%rd45, [_Z18cuda_kernel_jacobiPh6float3mmii_param_0];
	cvt.u64.u32 	%rd20, %r42;
	mul.lo.s64 	%rd21, %rd47, %rd20;
	add.s64 	%rd22, %rd21, %rd1;
	mov.u32 	%r22, %ctaid.x;
	mov.u32 	%r23, %ntid.x;
	mov.u32 	%r24, %tid.x;
	mad.lo.s32 	%r25, %r22, %r23, %r24;
	shl.b32 	%r26, %r25, 2;
	cvt.s64.s32 	%rd23, %r26;
	add.s64 	%rd24, %rd22, %rd23;
	cvt.s64.s32 	%rd25, %r41;
	add.s64 	%rd26, %rd24, %rd25;
	cvta.to.global.u64 	%rd27, %rd45;
	add.s64 	%rd28, %rd27, %rd26;
	ld.global.u8 	%rs1, [%rd28];
	add.s32 	%r27, %r42, -1;
	cvt.s64.s32 	%rd29, %r27;
	cvt.u64.u32 	%rd30, %r2;
	add.s64 	%rd31, %rd3, %rd22;
	add.s64 	%rd32, %rd27, %rd31;
	ld.global.u8 	%r28, [%rd32];
	add.s64 	%rd33, %rd4, %rd22;
	add.s64 	%rd34, %rd27, %rd33;
	ld.global.u8 	%r29, [%rd34];
	add.s32 	%r30, %r29, %r28;
	mad.lo.s64 	%rd35, %rd47, %rd30, %rd5;
	add.s64 	%rd36, %rd27, %rd35;
	ld.global.u8 	%r31, [%rd36];
	add.s32 	%r32, %r30, %r31;
	mad.lo.s64 	%rd37, %rd47, %rd29, %rd5;
	add.s64 	%rd38, %rd27, %rd37;
	ld.global.u8 	%r33, [%rd38];
	add.s32 	%r34, %r32, %r33;
	add.s64 	%rd39, %rd6, %rd21;
	add.s64 	%rd40, %rd27, %rd39;
	ld.global.u8 	%r35, [%rd40];
	add.s32 	%r36, %r34, %r35;
	add.s64 	%rd41, %rd7, %rd21;
	add.s64 	%rd42, %rd27, %rd41;
	ld.global.u8 	%r37, [%rd42];
	add.s32 	%r38, %r36, %r37;
	cvt.rn.f32.u32 	%f9, %r38;
	cvt.rn.f32.u16 	%f10, %rs1;
	sub.f32 	%f11, %f9, %f10;
	div.rn.f32 	%f12, %f11, 0f40C00000;
	cvt.rzi.u32.f32 	%r39, %f12;
	add.s64 	%rd43, %rd24, %rd2;
	add.s64 	%rd44, %rd27, %rd43;
	st.global.u8 	[%rd44], %r39;
$L__BB0_5:
	add.s32 	%r42, %r42, 1;
	cvt.rn.f32.u32 	%f13, %r42;
	setp.gt.f32 	%p12, %f4, %f13;
	@%p12 bra 	$L__BB0_2;
$L__BB0_6:
	ret;

}


// ===== COMPILED SASS (sm_100) =====

	.target	sm_100

	.elftype	@"ET_EXEC"


//--------------------- .note.nv.tkinfo           --------------------------
	.section	.note.nv.tkinfo,"",@"SHT_NOTE"
	.sectionflags	@"SHF_NOTE_NV_TKINFO"
	.tkinfo
        /*0018*/ 	.word	0x00000002
        /*0030*/ 	.string	""
        /*0030*/ 	.string	"ptxas"
        /*0030*/ 	.string	"Cuda compilation tools, release 13.0, V13.0.88"
        /*0030*/ 	.string	"Build cuda_13.0.r13.0/compiler.36424714_0"
        /*0030*/ 	.string	"-arch sm_100 -m 64 "



//--------------------- .note.nv.cuinfo           --------------------------
	.section	.note.nv.cuinfo,"",@"SHT_NOTE"
	.sectionflags	@"SHF_NOTE_NV_CUINFO"
        /*0018*/ 	.short	0x0002
        /*001a*/ 	.short	0x0064
        /*001c*/ 	.short	0x0082
	.zero		2


//--------------------- .nv.info                  --------------------------
	.section	.nv.info,"",@"SHT_CUDA_INFO"
	.align	4


	//----- nvinfo : EIATTR_REGCOUNT
	.align		4
        /*0000*/ 	.byte	0x04, 0x2f
        /*0002*/ 	.short	(.L_1 - .L_0)
	.align		4
.L_0:
        /*0004*/ 	.word	index@(_Z18cuda_kernel_jacobiPh6float3mmii)
        /*0008*/ 	.word	0x0000001e


	//----- nvinfo : EIATTR_FRAME_SIZE
	.align		4
.L_1:
        /*000c*/ 	.byte	0x04, 0x11
        /*000e*/ 	.short	(.L_3 - .L_2)
	.align		4
.L_2:
        /*0010*/ 	.word	index@($__internal_0_$__cuda_sm3x_div_rn_noftz_f32_slowpath)
        /*0014*/ 	.word	0x00000000


	//----- nvinfo : EIATTR_FRAME_SIZE
	.align		4
.L_3:
        /*0018*/ 	.byte	0x04, 0x11
        /*001a*/ 	.short	(.L_5 - .L_4)
	.align		4
.L_4:
        /*001c*/ 	.word	index@(_Z18cuda_kernel_jacobiPh6float3mmii)
        /*0020*/ 	.word	0x00000000


	//----- nvinfo : EIATTR_MIN_STACK_SIZE
	.align		4
.L_5:
        /*0024*/ 	.byte	0x04, 0x12
        /*0026*/ 	.short	(.L_7 - .L_6)
	.align		4
.L_6:
        /*0028*/ 	.word	index@(_Z18cuda_kernel_jacobiPh6float3mmii)
        /*002c*/ 	.word	0x00000000
.L_7:


//--------------------- .nv.compat                --------------------------
	.section	.nv.compat,"",@"SHT_CUDA_COMPAT_INFO"
	.align	4
        /*0000*/ 	.byte	0x02, 0x09, 0x00, 0x00, 0x02, 0x02, 0x01, 0x00, 0x02, 0x05, 0x05, 0x00, 0x03, 0x07, 0x01, 0x01
        /*0010*/ 	.byte	0x02, 0x03, 0x00, 0x00, 0x02, 0x06, 0x01, 0x00, 0x04, 0x0b, 0x08, 0x00, 0x01, 0x00, 0x00, 0x00
        /*0020*/ 	.byte	0x00, 0x00, 0x00, 0x00


//--------------------- .nv.info._Z18cuda_kernel_jacobiPh6float3mmii --------------------------
	.section	.nv.info._Z18cuda_kernel_jacobiPh6float3mmii,"",@"SHT_CUDA_INFO"
	.sectionflags	@""
	.align	4


	//----- nvinfo : EIATTR_CUDA_API_VERSION
	.align		4
        /*0000*/ 	.byte	0x04, 0x37
        /*0002*/ 	.short	(.L_9 - .L_8)
.L_8:
        /*0004*/ 	.word	0x00000082


	//----- nvinfo : EIATTR_KPARAM_INFO
	.align		4
.L_9:
        /*0008*/ 	.byte	0x04, 0x17
        /*000a*/ 	.short	(.L_11 - .L_10)
.L_10:
        /*000c*/ 	.word	0x00000000
        /*0010*/ 	.short	0x0005
        /*0012*/ 	.short	0x002c
        /*0014*/ 	.byte	0x00, 0xf0, 0x11, 0x00


	//----- nvinfo : EIATTR_KPARAM_INFO
	.align		4
.L_11:
        /*0018*/ 	.byte	0x04, 0x17
        /*001a*/ 	.short	(.L_13 - .L_12)
.L_12:
        /*001c*/ 	.word	0x00000000
        /*0020*/ 	.short	0x0004
        /*0022*/ 	.short	0x0028
        /*0024*/ 	.byte	0x00, 0xf0, 0x11, 0x00


	//----- nvinfo : EIATTR_KPARAM_INFO
	.align		4
.L_13:
        /*0028*/ 	.byte	0x04, 0x17
        /*002a*/ 	.short	(.L_15 - .L_14)
.L_14:
        /*002c*/ 	.word	0x00000000
        /*0030*/ 	.short	0x0003
        /*0032*/ 	.short	0x0020
        /*0034*/ 	.byte	0x00, 0xf0, 0x21, 0x00


	//----- nvinfo : EIATTR_KPARAM_INFO
	.align		4
.L_15:
        /*0038*/ 	.byte	0x04, 0x17
        /*003a*/ 	.short	(.L_17 - .L_16)
.L_16:
        /*003c*/ 	.word	0x00000000
        /*0040*/ 	.short	0x0002
        /*0042*/ 	.short	0x0018
        /*0044*/ 	.byte	0x00, 0xf0, 0x21, 0x00


	//----- nvinfo : EIATTR_KPARAM_INFO
	.align		4
.L_17:
        /*0048*/ 	.byte	0x04, 0x17
        /*004a*/ 	.short	(.L_19 - .L_18)
.L_18:
        /*004c*/ 	.word	0x00000000
        /*0050*/ 	.short	0x0001
        /*0052*/ 	.short	0x0008
        /*0054*/ 	.byte	0x00, 0xf0, 0x31, 0x00


	//----- nvinfo : EIATTR_KPARAM_INFO
	.align		4
.L_19:
        /*0058*/ 	.byte	0x04, 0x17
        /*005a*/ 	.short	(.L_21 - .L_20)
.L_20:
        /*005c*/ 	.word	0x00000000
        /*0060*/ 	.short	0x0000
        /*0062*/ 	.short	0x0000
        /*0064*/ 	.byte	0x00, 0xf5, 0x21, 0x00


	//----- nvinfo : EIATTR_SPARSE_MMA_MASK
	.align		4
.L_21:
        /*0068*/ 	.byte	0x03, 0x50
        /*006a*/ 	.short	0x0000


	//----- nvinfo : EIATTR_MAXREG_COUNT
	.align		4
        /*006c*/ 	.byte	0x03, 0x1b
        /*006e*/ 	.short	0x00ff


	//----- nvinfo : EIATTR_MERCURY_ISA_VERSION
	.align		4
        /*0070*/ 	.byte	0x03, 0x5f
        /*0072*/ 	.short	0x0101


	//----- nvinfo : EIATTR_VRC_CTA_INIT_COUNT
	.align		4
        /*0074*/ 	.byte	0x02, 0x4a
	.zero		1
	.zero		1


	//----- nvinfo : EIATTR_EXIT_INSTR_OFFSETS
	.align		4
        /*0078*/ 	.byte	0x04, 0x1c
        /*007a*/ 	.short	(.L_23 - .L_22)


	//   ....[0]....
.L_22:
        /*007c*/ 	.word	0x00000030


	//   ....[1]....
        /*0080*/ 	.word	0x00000880


	//----- nvinfo : EIATTR_CRS_STACK_SIZE
	.align		4
.L_23:
        /*0084*/ 	.byte	0x04, 0x1e
        /*0086*/ 	.short	(.L_25 - .L_24)
.L_24:
        /*0088*/ 	.word	0x00000000


	//----- nvinfo : EIATTR_CBANK_PARAM_SIZE
	.align		4
.L_25:
        /*008c*/ 	.byte	0x03, 0x19
        /*008e*/ 	.short	0x0030


	//----- nvinfo : EIATTR_PARAM_CBANK
	.align		4
        /*0090*/ 	.byte	0x04, 0x0a
        /*0092*/ 	.short	(.L_27 - .L_26)
	.align		4
.L_26:
        /*0094*/ 	.word	index@(.nv.constant0._Z18cuda_kernel_jacobiPh6float3mmii)
        /*0098*/ 	.short	0x0380
        /*009a*/ 	.short	0x0030


	//----- nvinfo : EIATTR_SW_WAR
	.align		4
.L_27:
        /*009c*/ 	.byte	0x04, 0x36
        /*009e*/ 	.short	(.L_29 - .L_28)
.L_28:
        /*00a0*/ 	.word	0x00000008
.L_29:


//--------------------- .nv.callgraph             --------------------------
	.section	.nv.callgraph,"",@"SHT_CUDA_CALLGRAPH"
	.align	4
	.sectionentsize	8
	.align		4
        /*0000*/ 	.word	0x00000000
	.align		4
        /*0004*/ 	.word	0xffffffff
	.align		4
        /*0008*/ 	.word	0x00000000
	.align		4
        /*000c*/ 	.word	0xfffffffe
	.align		4
        /*0010*/ 	.word	0x00000000
	.align		4
        /*0014*/ 	.word	0xfffffffd
	.align		4
        /*0018*/ 	.word	0x00000000
	.align		4
        /*001c*/ 	.word	0xfffffffc


//--------------------- .text._Z18cuda_kernel_jacobiPh6float3mmii --------------------------
	.section	.text._Z18cuda_kernel_jacobiPh6float3mmii,"ax",@progbits
	.align	128
        .global         _Z18cuda_kernel_jacobiPh6float3mmii
        .type           _Z18cuda_kernel_jacobiPh6float3mmii,@function
        .size           _Z18cuda_kernel_jacobiPh6float3mmii,(.L_x_18 - _Z18cuda_kernel_jacobiPh6float3mmii)
        .other          _Z18cuda_kernel_jacobiPh6float3mmii,@"STO_CUDA_ENTRY STV_DEFAULT"
_Z18cuda_kernel_jacobiPh6float3mmii:
.text._Z18cuda_kernel_jacobiPh6float3mmii:
[----:B------:R-:W-:Y:S01]  /*0000*/  LDC R1, c[0x0][0x37c] ;  /* 0x0000df00ff017b82 */ /* 0x000fe20000000800 */
[----:B------:R-:W0:Y:S02]  /*0010*/  LDCU UR4, c[0x0][0x390] ;  /* 0x00007200ff0477ac */ /* 0x000e240008000800 */
[----:B0-----:R-:W-:-:S13]  /*0020*/  FSETP.LT.AND P0, PT, RZ, UR4, PT ;  /* 0x00000004ff007c0b */ /* 0x001fda000bf01000 */
[----:B------:R-:W-:Y:S05]  /*0030*/  @!P0 EXIT ;  /* 0x000000000000894d */ /* 0x000fea0003800000 */
[----:B------:R-:W0:Y:S01]  /*0040*/  S2R R0, SR_TID.Y ;  /* 0x0000000000007919 */ /* 0x000e220000002200 */
[----:B------:R-:W1:Y:S01]  /*0050*/  LDCU UR4, c[0x0][0x360] ;  /* 0x00006c00ff0477ac */ /* 0x000e620008000800 */
[----:B------:R-:W0:Y:S01]  /*0060*/  S2R R5, SR_CTAID.Y ;  /* 0x0000000000057919 */ /* 0x000e220000002600 */
[----:B------:R-:W0:Y:S01]  /*0070*/  LDCU UR5, c[0x0][0x364] ;  /* 0x00006c80ff0577ac */ /* 0x000e220008000800 */
[----:B------:R-:W1:Y:S01]  /*0080*/  S2R R6, SR_TID.X ;  /* 0x0000000000067919 */ /* 0x000e620000002100 */
[----:B------:R-:W2:Y:S01]  /*0090*/  LDCU.64 UR10, c[0x0][0x398] ;  /* 0x00007300ff0a77ac */ /* 0x000ea20008000a00 */
[----:B------:R-:W1:Y:S01]  /*00a0*/  S2R R3, SR_CTAID.X ;  /* 0x0000000000037919 */ /* 0x000e620000002500 */
[----:B------:R-:W3:Y:S01]  /*00b0*/  LDCU.64 UR6, c[0x0][0x388] ;  /* 0x00007100ff0677ac */ /* 0x000ee20008000a00 */
[----:B------:R-:W4:Y:S01]  /*00c0*/  LDCU.64 UR8, c[0x0][0x358] ;  /* 0x00006b00ff0877ac */ /* 0x000f220008000a00 */
[----:B------:R-:W0:Y:S01]  /*00d0*/  LDCU UR21, c[0x0][0x390] ;  /* 0x00007200ff1577ac */ /* 0x000e220008000800 */
[----:B------:R-:W0:Y:S01]  /*00e0*/  LDCU UR20, c[0x0][0x3a8] ;  /* 0x00007500ff1477ac */ /* 0x000e220008000800 */
[----:B------:R-:W0:Y:S01]  /*00f0*/  LDCU UR16, c[0x0][0x3ac] ;  /* 0x00007580ff1077ac */ /* 0x000e220008000800 */
[----:B------:R-:W0:Y:S02]  /*0100*/  LDCU.64 UR18, c[0x0][0x398] ;  /* 0x00007300ff1277ac */ /* 0x000e240008000a00 */
[----:B0-----:R-:W-:Y:S01]  /*0110*/  IMAD R0, R5, UR5, R0 ;  /* 0x0000000505007c24 */ /* 0x001fe2000f8e0200 */
[----:B------:R-:W0:Y:S01]  /*0120*/  LDCU UR5, c[0x0][0x3a8] ;  /* 0x00007500ff0577ac */ /* 0x000e220008000800 */
[----:B------:R-:W-:-:S02]  /*0130*/  IMAD.MOV.U32 R5, RZ, RZ, RZ ;  /* 0x000000ffff057224 */ /* 0x000fc400078e00ff */
[----:B------:R-:W-:Y:S01]  /*0140*/  VIADD R9, R0, 0x1 ;  /* 0x0000000100097836 */ /* 0x000fe20000000000 */
[----:B------:R-:W4:Y:S01]  /*0150*/  LDCU.64 UR14, c[0x0][0x3a0] ;  /* 0x00007400ff0e77ac */ /* 0x000f220008000a00 */
[----:B-1----:R-:W-:-:S03]  /*0160*/  IMAD R6, R3, UR4, R6 ;  /* 0x0000000403067c24 */ /* 0x002fc6000f8e0206 */
[----:B------:R-:W-:Y:S01]  /*0170*/  I2FP.F32.U32 R2, R9 ;  /* 0x0000000900027245 */ /* 0x000fe20000201000 */
[----:B------:R-:W-:Y:S01]  /*0180*/  UMOV UR4, URZ ;  /* 0x000000ff00047c82 */ /* 0x000fe20008000000 */
[----:B------:R-:W-:Y:S02]  /*0190*/  IMAD.SHL.U32 R4, R6, 0x4, RZ ;  /* 0x0000000406047824 */ /* 0x000fe400078e00ff */
[----:B---3--:R-:W-:Y:S01]  /*01a0*/  FSETP.GEU.AND P0, PT, R2, UR7, PT ;  /* 0x0000000702007c0b */ /* 0x008fe2000bf0e000 */
[----:B------:R-:W-:Y:S02]  /*01b0*/  VIADD R7, R6, 0x1 ;  /* 0x0000000106077836 */ /* 0x000fe40000000000 */
[----:B--2---:R-:W-:-:S03]  /*01c0*/  IMAD.WIDE.U32 R10, R0, UR10, R4 ;  /* 0x0000000a000a7c25 */ /* 0x004fc6000f8e0004 */
[----:B------:R-:W-:Y:S01]  /*01d0*/  I2FP.F32.S32 R7, R7 ;  /* 0x0000000700077245 */ /* 0x000fe20000201400 */
[----:B------:R-:W-:Y:S01]  /*01e0*/  IMAD R15, R0, UR11, R11 ;  /* 0x0000000b000f7c24 */ /* 0x000fe2000f8e020b */
[----:B0-----:R-:W-:Y:S01]  /*01f0*/  USHF.R.S32.HI UR7, URZ, 0x1f, UR5 ;  /* 0x0000001fff077899 */ /* 0x001fe20008011405 */
[----:B------:R-:W-:Y:S01]  /*0200*/  IMAD.WIDE.U32 R2, R9, UR10, R4 ;  /* 0x0000000a09027c25 */ /* 0x000fe2000f8e0004 */
[----:B------:R-:W-:Y:S02]  /*0210*/  FSETP.GEU.OR P0, PT, R7, UR6, P0 ;  /* 0x0000000607007c0b */ /* 0x000fe4000870e400 */
[----:B------:R-:W-:Y:S01]  /*0220*/  IADD3 R10, P2, PT, R10, UR5, RZ ;  /* 0x000000050a0a7c10 */ /* 0x000fe2000ff5e0ff */
[----:B------:R-:W-:Y:S01]  /*0230*/  VIADD R11, R0, 0xffffffff ;  /* 0xffffffff000b7836 */ /* 0x000fe20000000000 */
[----:B------:R-:W-:Y:S01]  /*0240*/  ISETP.LT.OR P0, PT, R6, 0x2, P0 ;  /* 0x000000020600780c */ /* 0x000fe20000701670 */
[----:B------:R-:W-:Y:S01]  /*0250*/  IMAD R14, R9, UR11, R3 ;  /* 0x0000000b090e7c24 */ /* 0x000fe2000f8e0203 */
[----:B------:R-:W-:Y:S01]  /*0260*/  IADD3 R3, P1, PT, R2, UR5, RZ ;  /* 0x0000000502037c10 */ /* 0x000fe2000ff3e0ff */
[----:B------:R-:W-:Y:S01]  /*0270*/  IMAD.WIDE.U32 R12, R11, UR10, R4 ;  /* 0x0000000a0b0c7c25 */ /* 0x000fe2000f8e0004 */
[----:B------:R-:W-:-:S02]  /*0280*/  ISETP.LT.U32.OR P0, PT, R0, 0x2, P0 ;  /* 0x000000020000780c */ /* 0x000fc40000701470 */
[----:B------:R-:W-:Y:S01]  /*0290*/  IADD3.X R6, PT, PT, R14, UR7, RZ, P1, !PT ;  /* 0x000000070e067c10 */ /* 0x000fe20008ffe4ff */
[----:B------:R-:W-:Y:S01]  /*02a0*/  VIADD R8, R4, 0x4 ;  /* 0x0000000404087836 */ /* 0x000fe20000000000 */
[----:B------:R-:W-:Y:S01]  /*02b0*/  IADD3 R9, P5, PT, R12, UR5, RZ ;  /* 0x000000050c097c10 */ /* 0x000fe2000ffbe0ff */
[----:B------:R-:W-:Y:S02]  /*02c0*/  VIADD R2, R4, 0xfffffffc ;  /* 0xfffffffc04027836 */ /* 0x000fe40000000000 */
[----:B------:R-:W-:Y:S01]  /*02d0*/  IMAD R12, R11, UR11, R13 ;  /* 0x0000000b0b0c7c24 */ /* 0x000fe2000f8e020d */
[----:B------:R-:W-:Y:S02]  /*02e0*/  IADD3 R7, P4, PT, R8, UR5, RZ ;  /* 0x0000000508077c10 */ /* 0x000fe4000ff9e0ff */
[----:B------:R-:W-:Y:S02]  /*02f0*/  IADD3 R5, P3, PT, R2, UR5, RZ ;  /* 0x0000000502057c10 */ /* 0x000fe4000ff7e0ff */
[----:B------:R-:W-:-:S02]  /*0300*/  LEA.HI.X.SX32 R4, R8, UR7, 0x1, P4 ;  /* 0x0000000708047c11 */ /* 0x000fc4000a0f0eff */
[----:B------:R-:W-:Y:S02]  /*0310*/  LEA.HI.X.SX32 R2, R2, UR7, 0x1, P3 ;  /* 0x0000000702027c11 */ /* 0x000fe400098f0eff */
[----:B------:R-:W-:Y:S02]  /*0320*/  IADD3.X R11, PT, PT, R15, UR7, RZ, P2, !PT ;  /* 0x000000070f0b7c10 */ /* 0x000fe400097fe4ff */
[----:B----4-:R-:W-:-:S07]  /*0330*/  IADD3.X R8, PT, PT, R12, UR7, RZ, P5, !PT ;  /* 0x000000070c087c10 */ /* 0x010fce000affe4ff */
.L_x_4:
[----:B------:R-:W-:Y:S04]  /*0340*/  BSSY.RECONVERGENT B2, `(.L_x_0) ;  /* 0x000004f000027945 */ /* 0x000fe80003800200 */
[----:B------:R-:W-:Y:S05]  /*0350*/  @P0 BRA `(.L_x_1) ;  /* 0x0000000400340947 */ /* 0x000fea0003800000 */
[----:B------:R-:W-:Y:S02]  /*0360*/  UISETP.GE.U32.AND UP0, UPT, UR4, 0x2, UPT ;  /* 0x000000020400788c */ /* 0x000fe4000bf06070 */
[----:B------:R-:W-:-:S04]  /*0370*/  UIADD3 UR11, UPT, UPT, UR4, 0x1, URZ ;  /* 0x00000001040b7890 */ /* 0x000fc8000fffe0ff */
[----:B------:R-:W-:Y:S02]  /*0380*/  PLOP3.LUT P1, PT, PT, PT, UP0, 0x80, 0x8 ;  /* 0x000000000008781c */ /* 0x000fe40003f2f008 */
[----:B------:R-:W-:-:S04]  /*0390*/  I2FP.F32.U32 R12, UR11 ;  /* 0x0000000b000c7c45 */ /* 0x000fc80008201000 */
[----:B------:R-:W-:-:S13]  /*03a0*/  FSETP.GEU.OR P1, PT, R12, UR21, !P1 ;  /* 0x000000150c007c0b */ /* 0x000fda000cf2e400 */
[----:B------:R-:W-:Y:S05]  /*03b0*/  @P1 BRA `(.L_x_1) ;  /* 0x00000004001c1947 */ /* 0x000fea0003800000 */
[----:B------:R-:W0:Y:S01]  /*03c0*/  S2R R15, SR_TID.X ;  /* 0x00000000000f7919 */ /* 0x000e220000002100 */
[----:B------:R-:W0:Y:S01]  /*03d0*/  S2UR UR17, SR_CTAID.X ;  /* 0x00000000001179c3 */ /* 0x000e220000002500 */
[----:B------:R-:W-:Y:S02]  /*03e0*/  UIMAD.WIDE.U32 UR12, UR4, UR14, URZ ;  /* 0x0000000e040c72a5 */ /* 0x000fe4000f8e00ff */
[----:B------:R-:W-:Y:S01]  /*03f0*/  IMAD.U32 R17, RZ, RZ, UR14 ;  /* 0x0000000eff117e24 */ /* 0x000fe2000f8e00ff */
[----:B------:R-:W-:Y:S02]  /*0400*/  UIADD3 UR5, UPT, UPT, UR4, -0x1, URZ ;  /* 0xffffffff04057890 */ /* 0x000fe4000fffe0ff */
[----:B------:R-:W-:Y:S01]  /*0410*/  UIMAD UR10, UR4, UR15, UR13 ;  /* 0x0000000f040a72a4 */ /* 0x000fe2000f8e020d */
[C-C-:B------:R-:W-:Y:S01]  /*0420*/  IMAD.WIDE.U32 R18, R17.reuse, UR11, R10.reuse ;  /* 0x0000000b11127c25 */ /* 0x140fe2000f8e000a */
[----:B------:R-:W-:Y:S01]  /*0430*/  USHF.R.S32.HI UR6, URZ, 0x1f, UR5 ;  /* 0x0000001fff067899 */ /* 0x000fe20008011405 */
[----:B------:R-:W0:Y:S02]  /*0440*/  LDC R22, c[0x0][0x360] ;  /* 0x0000d800ff167b82 */ /* 0x000e240000000800 */
[----:B------:R-:W-:Y:S01]  /*0450*/  IMAD.U32 R21, RZ, RZ, UR13 ;  /* 0x0000000dff157e24 */ /* 0x000fe2000f8e00ff */
[----:B------:R-:W-:Y:S01]  /*0460*/  UIMAD UR6, UR6, UR14, URZ ;  /* 0x0000000e060672a4 */ /* 0x000fe2000f8e02ff */
[----:B------:R-:W-:-:S03]  /*0470*/  IMAD.WIDE.U32 R16, R17, UR5, R10 ;  /* 0x0000000511107c25 */ /* 0x000fc6000f8e000a */
[----:B------:R-:W-:Y:S01]  /*0480*/  UIMAD UR6, UR5, UR15, UR6 ;  /* 0x0000000f050672a4 */ /* 0x000fe2000f8e0206 */
[----:B------:R-:W1:Y:S01]  /*0490*/  LDC.64 R12, c[0x0][0x380] ;  /* 0x0000e000ff0c7b82 */ /* 0x000e620000000a00 */
[----:B------:R-:W-:Y:S02]  /*04a0*/  IMAD.U32 R20, RZ, RZ, UR12 ;  /* 0x0000000cff147e24 */ /* 0x000fe4000f8e00ff */
[----:B------:R-:W-:Y:S02]  /*04b0*/  IMAD.U32 R21, RZ, RZ, UR10 ;  /* 0x0000000aff157e24 */ /* 0x000fe4000f8e00ff */
[----:B------:R-:W-:-:S04]  /*04c0*/  IMAD.WIDE.U32 R20, R0, UR18, R20 ;  /* 0x0000001200147c25 */ /* 0x000fc8000f8e0014 */
[----:B0-----:R-:W-:Y:S02]  /*04d0*/  IMAD R22, R22, UR17, R15 ;  /* 0x0000001116167c24 */ /* 0x001fe4000f8e020f */
[----:B------:R-:W-:Y:S02]  /*04e0*/  IMAD.U32 R15, RZ, RZ, UR15 ;  /* 0x0000000fff0f7e24 */ /* 0x000fe4000f8e00ff */
[----:B------:R-:W-:Y:S02]  /*04f0*/  IMAD.SHL.U32 R25, R22, 0x4, RZ ;  /* 0x0000000416197824 */ /* 0x000fe400078e00ff */
[----:B------:R-:W-:Y:S01]  /*0500*/  IMAD R24, R15, UR11, R19 ;  /* 0x0000000b0f187c24 */ /* 0x000fe2000f8e0213 */
[-C--:B-1----:R-:W-:Y:S02]  /*0510*/  IADD3 R18, P1, PT, R18, R12.reuse, RZ ;  /* 0x0000000c12127210 */ /* 0x082fe40007f3e0ff */
[----:B------:R-:W-:Y:S02]  /*0520*/  IADD3 R14, P3, P4, R3, UR12, R12 ;  /* 0x0000000c030e7c10 */ /* 0x000fe4000fc7e00c */
[----:B------:R-:W-:Y:S01]  /*0530*/  IADD3 R16, P2, PT, R16, R12, RZ ;  /* 0x0000000c10107210 */ /* 0x000fe20007f5e0ff */
[--C-:B------:R-:W-:Y:S01]  /*0540*/  IMAD.X R19, R24, 0x1, R13.reuse, P1 ;  /* 0x0000000118137824 */ /* 0x100fe200008e060d */
[----:B------:R-:W-:Y:S01]  /*0550*/  IADD3.X R15, PT, PT, R6, UR10, R13, P3, P4 ;  /* 0x0000000a060f7c10 */ /* 0x000fe20009fe840d */
[----:B------:R-:W-:Y:S01]  /*0560*/  IMAD R24, R0, UR19, R21 ;  /* 0x0000001300187c24 */ /* 0x000fe2000f8e0215 */
[----:B------:R-:W-:-:S02]  /*0570*/  IADD3.X R17, PT, PT, R13, UR6, R17, P2, !PT ;  /* 0x000000060d117c10 */ /* 0x000fc400097fe411 */
[--C-:B------:R-:W-:Y:S01]  /*0580*/  IADD3 R22, P2, P3, R5, R12, R20.reuse ;  /* 0x0000000c05167210 */ /* 0x100fe20007b5e014 */
[----:B------:R0:W2:Y:S01]  /*0590*/  LDG.E.U8 R18, desc[UR8][R18.64] ;  /* 0x0000000812127981 */ /* 0x0000a2000c1e1100 */
[----:B------:R-:W-:Y:S02]  /*05a0*/  IADD3 R27, P1, PT, R25, R20, RZ ;  /* 0x00000014191b7210 */ /* 0x000fe40007f3e0ff */
[----:B------:R-:W-:Y:S01]  /*05b0*/  IADD3 R20, P4, P5, R7, R12, R20 ;  /* 0x0000000c07147210 */ /* 0x000fe20007d9e014 */
[----:B------:R-:W-:Y:S01]  /*05c0*/  USHF.R.S32.HI UR5, URZ, 0x1f, UR16 ;  /* 0x0000001fff057899 */ /* 0x000fe20008011410 */
[-CC-:B------:R-:W-:Y:S01]  /*05d0*/  IADD3.X R23, PT, PT, R2, R13.reuse, R24.reuse, P2, P3 ;  /* 0x0000000d02177210 */ /* 0x180fe200017e6418 */
[----:B------:R2:W3:Y:S01]  /*05e0*/  LDG.E.U8 R14, desc[UR8][R14.64] ;  /* 0x000000080e0e7981 */ /* 0x0004e2000c1e1100 */
[----:B------:R-:W-:Y:S02]  /*05f0*/  IADD3.X R21, PT, PT, R4, R13, R24, P4, P5 ;  /* 0x0000000d04157210 */ /* 0x000fe400027ea418 */
[----:B------:R-:W-:Y:S01]  /*0600*/  LEA.HI.X.SX32 R26, R25, R24, 0x1, P1 ;  /* 0x00000018191a7211 */ /* 0x000fe200008f0eff */
[----:B------:R-:W3:Y:S01]  /*0610*/  LDG.E.U8 R16, desc[UR8][R16.64] ;  /* 0x0000000810107981 */ /* 0x000ee2000c1e1100 */
[----:B------:R-:W-:-:S03]  /*0620*/  IADD3 R24, P3, P4, R9, UR12, R12 ;  /* 0x0000000c09187c10 */ /* 0x000fc6000fc7e00c */
[----:B------:R-:W2:Y:S01]  /*0630*/  LDG.E.U8 R23, desc[UR8][R22.64] ;  /* 0x0000000816177981 */ /* 0x000ea2000c1e1100 */
[----:B------:R-:W-:-:S03]  /*0640*/  IADD3.X R25, PT, PT, R8, UR10, R13, P3, P4 ;  /* 0x0000000a08197c10 */ /* 0x000fc60009fe840d */
[----:B------:R-:W2:Y:S01]  /*0650*/  LDG.E.U8 R20, desc[UR8][R20.64] ;  /* 0x0000000814147981 */ /* 0x000ea2000c1e1100 */
[----:B------:R-:W-:-:S03]  /*0660*/  IADD3 R12, P1, P2, R27, UR16, R12 ;  /* 0x000000101b0c7c10 */ /* 0x000fc6000fa3e00c */
[----:B------:R-:W4:Y:S01]  /*0670*/  LDG.E.U8 R25, desc[UR8][R24.64] ;  /* 0x0000000818197981 */ /* 0x000f22000c1e1100 */
[----:B------:R-:W-:-:S05]  /*0680*/  IADD3.X R13, PT, PT, R26, UR5, R13, P1, P2 ;  /* 0x000000051a0d7c10 */ /* 0x000fca0008fe440d */
[----:B------:R-:W5:Y:S01]  /*0690*/  LDG.E.U8 R12, desc[UR8][R12.64] ;  /* 0x000000080c0c7981 */ /* 0x000f62000c1e1100 */
[----:B0-----:R-:W-:Y:S01]  /*06a0*/  IMAD.MOV.U32 R19, RZ, RZ, 0x3e2aaaab ;  /* 0x3e2aaaabff137424 */ /* 0x001fe200078e00ff */
[----:B------:R-:W-:Y:S01]  /*06b0*/  BSSY.RECONVERGENT B1, `(.L_x_2) ;  /* 0x0000012000017945 */ /* 0x000fe20003800200 */
[----:B--2---:R-:W-:-:S04]  /*06c0*/  IADD3 R15, PT, PT, R18, R20, R23 ;  /* 0x00000014120f7210 */ /* 0x004fc80007ffe017 */
[----:B---3--:R-:W-:-:S05]  /*06d0*/  IADD3 R14, PT, PT, R14, R15, R16 ;  /* 0x0000000f0e0e7210 */ /* 0x008fca0007ffe010 */
[----:B----4-:R-:W-:Y:S01]  /*06e0*/  IMAD.IADD R14, R14, 0x1, R25 ;  /* 0x000000010e0e7824 */ /* 0x010fe200078e0219 */
[----:B-----5:R-:W-:-:S04]  /*06f0*/  I2FP.F32.U32 R15, R12 ;  /* 0x0000000c000f7245 */ /* 0x020fc80000201000 */
[----:B------:R-:W-:Y:S01]  /*0700*/  I2FP.F32.U32 R14, R14 ;  /* 0x0000000e000e7245 */ /* 0x000fe20000201000 */
[----:B------:R-:W-:-:S04]  /*0710*/  IMAD.MOV.U32 R18, RZ, RZ, 0x40c00000 ;  /* 0x40c00000ff127424 */ /* 0x000fc800078e00ff */
[----:B------:R-:W-:Y:S01]  /*0720*/  FADD R12, R14, -R15 ;  /* 0x8000000f0e0c7221 */ /* 0x000fe20000000000 */
[----:B------:R-:W-:-:S03]  /*0730*/  FFMA R16, R19, -R18, 1 ;  /* 0x3f80000013107423 */ /* 0x000fc60000000812 */
[----:B------:R-:W0:Y:S01]  /*0740*/  FCHK P1, R12, 6 ;  /* 0x40c000000c007902 */ /* 0x000e220000020000 */
[----:B------:R-:W-:-:S04]  /*0750*/  FFMA R15, R16, R19, 0.16666667163372039795 ;  /* 0x3e2aaaab100f7423 */ /* 0x000fc80000000013 */
[----:B------:R-:W-:-:S04]  /*0760*/  FFMA R13, R12, R15, RZ ;  /* 0x0000000f0c0d7223 */ /* 0x000fc800000000ff */
[----:B------:R-:W-:-:S04]  /*0770*/  FFMA R14, R13, -6, R12 ;  /* 0xc0c000000d0e7823 */ /* 0x000fc8000000000c */
[----:B------:R-:W-:Y:S01]  /*0780*/  FFMA R14, R15, R14, R13 ;  /* 0x0000000e0f0e7223 */ /* 0x000fe2000000000d */
[----:B0-----:R-:W-:Y:S06]  /*0790*/  @!P1 BRA `(.L_x_3) ;  /* 0x00000000000c9947 */ /* 0x001fec0003800000 */
[----:B------:R-:W-:-:S07]  /*07a0*/  MOV R14, 0x7c0 ;  /* 0x000007c0000e7802 */ /* 0x000fce0000000f00 */
[----:B------:R-:W-:Y:S05]  /*07b0*/  CALL.REL.NOINC `($__internal_0_$__cuda_sm3x_div_rn_noftz_f32_slowpath) ;  /* 0x0000000000347944 */ /* 0x000fea0003c00000 */
[----:B------:R-:W-:-:S07]  /*07c0*/  IMAD.MOV.U32 R14, RZ, RZ, R12 ;  /* 0x000000ffff0e7224 */ /* 0x000fce00078e000c */
.L_x_3:
[----:B------:R-:W-:Y:S05]  /*07d0*/  BSYNC.RECONVERGENT B1 ;  /* 0x0000000000017941 */ /* 0x000fea0003800200 */
.L_x_2:
[----:B------:R-:W0:Y:S01]  /*07e0*/  LDC.64 R12, c[0x0][0x380] ;  /* 0x0000e000ff0c7b82 */ /* 0x000e220000000a00 */
[----:B------:R-:W1:Y:S01]  /*07f0*/  F2I.U32.TRUNC.NTZ R15, R14 ;  /* 0x0000000e000f7305 */ /* 0x000e62000020f000 */
[----:B0-----:R-:W-:-:S04]  /*0800*/  IADD3 R12, P1, P2, R27, UR20, R12 ;  /* 0x000000141b0c7c10 */ /* 0x001fc8000fa3e00c */
[----:B------:R-:W-:-:S05]  /*0810*/  IADD3.X R13, PT, PT, R26, UR7, R13, P1, P2 ;  /* 0x000000071a0d7c10 */ /* 0x000fca0008fe440d */
[----:B-1----:R0:W-:Y:S04]  /*0820*/  STG.E.U8 desc[UR8][R12.64], R15 ;  /* 0x0000000f0c007986 */ /* 0x0021e8000c101108 */
.L_x_1:
[----:B------:R-:W-:Y:S05]  /*0830*/  BSYNC.RECONVERGENT B2 ;  /* 0x0000000000027941 */ /* 0x000fea0003800200 */
.L_x_0:
[----:B------:R-:W-:-:S06]  /*0840*/  UIADD3 UR4, UPT, UPT, UR4, 0x1, URZ ;  /* 0x0000000104047890 */ /* 0x000fcc000fffe0ff */
[----:B0-----:R-:W-:-:S04]  /*0850*/  I2FP.F32.U32 R12, UR4 ;  /* 0x00000004000c7c45 */ /* 0x001fc80008201000 */
[----:B------:R-:W-:-:S13]  /*0860*/  FSETP.GEU.AND P1, PT, R12, UR21, PT ;  /* 0x000000150c007c0b */ /* 0x000fda000bf2e000 */
[----:B------:R-:W-:Y:S05]  /*0870*/  @!P1 BRA `(.L_x_4) ;  /* 0xfffffff800b09947 */ /* 0x000fea000383ffff */
[----:B------:R-:W-:Y:S05]  /*0880*/  EXIT ;  /* 0x000000000000794d */ /* 0x000fea0003800000 */
        .weak           $__internal_0_$__cuda_sm3x_div_rn_noftz_f32_slowpath
        .type           $__internal_0_$__cuda_sm3x_div_rn_noftz_f32_slowpath,@function
        .size           $__internal_0_$__cuda_sm3x_div_rn_noftz_f32_slowpath,(.L_x_18 - $__internal_0_$__cuda_sm3x_div_rn_noftz_f32_slowpath)
$__internal_0_$__cuda_sm3x_div_rn_noftz_f32_slowpath:
[--C-:B------:R-:W-:Y:S01]  /*0890*/  SHF.R.U32.HI R13, RZ, 0x17, R12.reuse ;  /* 0x00000017ff0d7819 */ /* 0x100fe2000001160c */
[----:B------:R-:W-:Y:S04]  /*08a0*/  BSSY.RECONVERGENT B0, `(.L_x_5) ;  /* 0x000005c000007945 */ /* 0x000fe80003800200 */
[----:B------:R-:W-:Y:S01]  /*08b0*/  BSSY.RELIABLE B3, `(.L_x_6) ;  /* 0x000001a000037945 */ /* 0x000fe20003800100 */
[----:B------:R-:W-:Y:S01]  /*08c0*/  IMAD.MOV.U32 R15, RZ, RZ, R12 ;  /* 0x000000ffff0f7224 */ /* 0x000fe200078e000c */
[----:B------:R-:W-:-:S05]  /*08d0*/  LOP3.LUT R18, R13, 0xff, RZ, 0xc0, !PT ;  /* 0x000000ff0d127812 */ /* 0x000fca00078ec0ff */
[----:B------:R-:W-:-:S05]  /*08e0*/  VIADD R17, R18, 0xffffffff ;  /* 0xffffffff12117836 */ /* 0x000fca0000000000 */
[----:B------:R-:W-:-:S13]  /*08f0*/  ISETP.GT.U32.OR P1, PT, R17, 0xfd, !PT ;  /* 0x000000fd1100780c */ /* 0x000fda0007f24470 */
[----:B------:R-:W-:Y:S01]  /*0900*/  @!P1 IMAD.MOV.U32 R13, RZ, RZ, RZ ;  /* 0x000000ffff0d9224 */ /* 0x000fe200078e00ff */
[----:B------:R-:W-:Y:S06]  /*0910*/  @!P1 BRA `(.L_x_7) ;  /* 0x00000000004c9947 */ /* 0x000fec0003800000 */
[----:B------:R-:W-:-:S13]  /*0920*/  FSETP.GTU.FTZ.AND P1, PT, |R12|, +INF , PT ;  /* 0x7f8000000c00780b */ /* 0x000fda0003f3c200 */
[----:B------:R-:W-:Y:S05]  /*0930*/  @P1 BREAK.RELIABLE B3 ;  /* 0x0000000000031942 */ /* 0x000fea0003800100 */
[----:B------:R-:W-:Y:S05]  /*0940*/  @P1 BRA `(.L_x_8) ;  /* 0x0000000400401947 */ /* 0x000fea0003800000 */
[----:B------:R-:W-:-:S05]  /*0950*/  IMAD.MOV.U32 R16, RZ, RZ, 0x40c00000 ;  /* 0x40c00000ff107424 */ /* 0x000fca00078e00ff */
[----:B------:R-:W-:-:S13]  /*0960*/  LOP3.LUT P1, RZ, R16, 0x7fffffff, R15, 0xc8, !PT ;  /* 0x7fffffff10ff7812 */ /* 0x000fda000782c80f */
[----:B------:R-:W-:Y:S05]  /*0970*/  @!P1 BREAK.RELIABLE B3 ;  /* 0x0000000000039942 */ /* 0x000fea0003800100 */
[----:B------:R-:W-:Y:S05]  /*0980*/  @!P1 BRA `(.L_x_9) ;  /* 0x0000000400289947 */ /* 0x000fea0003800000 */
[----:B------:R-:W-:-:S13]  /*0990*/  LOP3.LUT P1, RZ, R15, 0x7fffffff, RZ, 0xc0, !PT ;  /* 0x7fffffff0fff7812 */ /* 0x000fda000782c0ff */
[----:B------:R-:W-:Y:S05]  /*09a0*/  @!P1 BREAK.RELIABLE B3 ;  /* 0x0000000000039942 */ /* 0x000fea0003800100 */
[----:B------:R-:W-:Y:S05]  /*09b0*/  @!P1 BRA `(.L_x_10) ;  /* 0x0000000400149947 */ /* 0x000fea0003800000 */
[----:B------:R-:W-:Y:S02]  /*09c0*/  FSETP.NEU.FTZ.AND P2, PT, |R12|, +INF , PT ;  /* 0x7f8000000c00780b */ /* 0x000fe40003f5d200 */
[----:B------:R-:W-:-:S04]  /*09d0*/  LOP3.LUT P1, RZ, R16, 0x7fffffff, RZ, 0xc0, !PT ;  /* 0x7fffffff10ff7812 */ /* 0x000fc8000782c0ff */
[----:B------:R-:W-:-:S13]  /*09e0*/  PLOP3.LUT P1, PT, P2, P1, PT, 0x2f, 0xf2 ;  /* 0x0000000000f2781c */ /* 0x000fda0001722577 */
[----:B------:R-:W-:Y:S05]  /*09f0*/  @P1 BREAK.RELIABLE B3 ;  /* 0x0000000000031942 */ /* 0x000fea0003800100 */
[----:B------:R-:W-:Y:S05]  /*0a00*/  @P1 BRA `(.L_x_11) ;  /* 0x0000000000f41947 */ /* 0x000fea0003800000 */
[----:B------:R-:W-:-:S13]  /*0a10*/  ISETP.GE.AND P1, PT, R17, RZ, PT ;  /* 0x000000ff1100720c */ /* 0x000fda0003f26270 */
[----:B------:R-:W-:Y:S02]  /*0a20*/  @P1 IMAD.MOV.U32 R13, RZ, RZ, RZ ;  /* 0x000000ffff0d1224 */ /* 0x000fe400078e00ff */
[----:B------:R-:W-:Y:S01]  /*0a30*/  @!P1 FFMA R15, R12, 1.84467440737095516160e+19, RZ ;  /* 0x5f8000000c0f9823 */ /* 0x000fe200000000ff */
[----:B------:R-:W-:-:S07]  /*0a40*/  @!P1 IMAD.MOV.U32 R13, RZ, RZ, -0x40 ;  /* 0xffffffc0ff0d9424 */ /* 0x000fce00078e00ff */
.L_x_7:
[----:B------:R-:W-:Y:S05]  /*0a50*/  BSYNC.RELIABLE B3 ;  /* 0x0000000000037941 */ /* 0x000fea0003800100 */
.L_x_6:
[----:B------:R-:W-:Y:S01]  /*0a60*/  UMOV UR5, 0x40c00000 ;  /* 0x40c0000000057882 */ /* 0x000fe20000000000 */
[----:B------:R-:W-:Y:S01]  /*0a70*/  VIADD R18, R18, 0xffffff81 ;  /* 0xffffff8112127836 */ /* 0x000fe20000000000 */
[----:B------:R-:W-:Y:S01]  /*0a80*/  UIADD3 UR5, UPT, UPT, UR5, -0x1000000, URZ ;  /* 0xff00000005057890 */ /* 0x000fe2000fffe0ff */
[----:B------:R-:W-:Y:S02]  /*0a90*/  BSSY.RECONVERGENT B3, `(.L_x_12) ;  /* 0x0000033000037945 */ /* 0x000fe40003800200 */
[----:B------:R-:W-:Y:S01]  /*0aa0*/  IMAD R12, R18, -0x800000, R15 ;  /* 0xff800000120c7824 */ /* 0x000fe200078e020f */
[----:B------:R-:W-:Y:S02]  /*0ab0*/  IADD3 R13, PT, PT, R13, -0x2, R18 ;  /* 0xfffffffe0d0d7810 */ /* 0x000fe40007ffe012 */
[----:B------:R-:W-:-:S03]  /*0ac0*/  FADD.FTZ R17, -RZ, -UR5 ;  /* 0x80000005ff117e21 */ /* 0x000fc60008010100 */
[----:B------:R-:W0:Y:S02]  /*0ad0*/  MUFU.RCP R16, UR5 ;  /* 0x0000000500107d08 */ /* 0x000e240008001000 */
[----:B0-----:R-:W-:-:S04]  /*0ae0*/  FFMA R19, R16, R17, 1 ;  /* 0x3f80000010137423 */ /* 0x001fc80000000011 */
[----:B------:R-:W-:-:S04]  /*0af0*/  FFMA R15, R16, R19, R16 ;  /* 0x00000013100f7223 */ /* 0x000fc80000000010 */
[----:B------:R-:W-:-:S04]  /*0b00*/  FFMA R16, R12, R15, RZ ;  /* 0x0000000f0c107223 */ /* 0x000fc800000000ff */
[----:B------:R-:W-:-:S04]  /*0b10*/  FFMA R19, R17, R16, R12 ;  /* 0x0000001011137223 */ /* 0x000fc8000000000c */
[----:B------:R-:W-:-:S04]  /*0b20*/  FFMA R16, R15, R19, R16 ;  /* 0x000000130f107223 */ /* 0x000fc80000000010 */
[----:B------:R-:W-:-:S04]  /*0b30*/  FFMA R19, R17, R16, R12 ;  /* 0x0000001011137223 */ /* 0x000fc8000000000c */
[----:B------:R-:W-:-:S05]  /*0b40*/  FFMA R12, R15, R19, R16 ;  /* 0x000000130f0c7223 */ /* 0x000fca0000000010 */
[----:B------:R-:W-:-:S04]  /*0b50*/  SHF.R.U32.HI R17, RZ, 0x17, R12 ;  /* 0x00000017ff117819 */ /* 0x000fc8000001160c */
[----:B------:R-:W-:-:S05]  /*0b60*/  LOP3.LUT R17, R17, 0xff, RZ, 0xc0, !PT ;  /* 0x000000ff11117812 */ /* 0x000fca00078ec0ff */
[----:B------:R-:W-:-:S04]  /*0b70*/  IMAD.IADD R20, R17, 0x1, R13 ;  /* 0x0000000111147824 */ /* 0x000fc800078e020d */
[----:B------:R-:W-:-:S05]  /*0b80*/  VIADD R17, R20, 0xffffffff ;  /* 0xffffffff14117836 */ /* 0x000fca0000000000 */
[----:B------:R-:W-:-:S13]  /*0b90*/  ISETP.GE.U32.AND P1, PT, R17, 0xfe, PT ;  /* 0x000000fe1100780c */ /* 0x000fda0003f26070 */
[----:B------:R-:W-:Y:S05]  /*0ba0*/  @!P1 BRA `(.L_x_13) ;  /* 0x0000000000809947 */ /* 0x000fea0003800000 */
[----:B------:R-:W-:-:S13]  /*0bb0*/  ISETP.GT.AND P1, PT, R20, 0xfe, PT ;  /* 0x000000fe1400780c */ /* 0x000fda0003f24270 */
[----:B------:R-:W-:Y:S05]  /*0bc0*/  @P1 BRA `(.L_x_14) ;  /* 0x00000000006c1947 */ /* 0x000fea0003800000 */
[----:B------:R-:W-:-:S13]  /*0bd0*/  ISETP.GE.AND P1, PT, R20, 0x1, PT ;  /* 0x000000011400780c */ /* 0x000fda0003f26270 */
[----:B------:R-:W-:Y:S05]  /*0be0*/  @P1 BRA `(.L_x_15) ;  /* 0x0000000000741947 */ /* 0x000fea0003800000 */
[----:B------:R-:W-:Y:S02]  /*0bf0*/  ISETP.GE.AND P1, PT, R20, -0x18, PT ;  /* 0xffffffe81400780c */ /* 0x000fe40003f26270 */
[----:B------:R-:W-:-:S11]  /*0c00*/  LOP3.LUT R12, R12, 0x80000000, RZ, 0xc0, !PT ;  /* 0x800000000c0c7812 */ /* 0x000fd600078ec0ff */
[----:B------:R-:W-:Y:S05]  /*0c10*/  @!P1 BRA `(.L_x_15) ;  /* 0x0000000000689947 */ /* 0x000fea0003800000 */
[-CC-:B------:R-:W-:Y:S01]  /*0c20*/  FFMA.RZ R13, R15, R19.reuse, R16.reuse ;  /* 0x000000130f0d7223 */ /* 0x180fe2000000c010 */
[C---:B------:R-:W-:Y:S01]  /*0c30*/  VIADD R18, R20.reuse, 0x20 ;  /* 0x0000002014127836 */ /* 0x040fe20000000000 */
[C---:B------:R-:W-:Y:S02]  /*0c40*/  ISETP.NE.AND P3, PT, R20.reuse, RZ, PT ;  /* 0x000000ff1400720c */ /* 0x040fe40003f65270 */
[----:B------:R-:W-:Y:S02]  /*0c50*/  ISETP.NE.AND P2, PT, R20, RZ, PT ;  /* 0x000000ff1400720c */ /* 0x000fe40003f45270 */
[----:B------:R-:W-:Y:S01]  /*0c60*/  LOP3.LUT R17, R13, 0x7fffff, RZ, 0xc0, !PT ;  /* 0x007fffff0d117812 */ /* 0x000fe200078ec0ff */
[CCC-:B------:R-:W-:Y:S01]  /*0c70*/  FFMA.RP R13, R15.reuse, R19.reuse, R16.reuse ;  /* 0x000000130f0d7223 */ /* 0x1c0fe20000008010 */
[----:B------:R-:W-:Y:S01]  /*0c80*/  FFMA.RM R16, R15, R19, R16 ;  /* 0x000000130f107223 */ /* 0x000fe20000004010 */
[----:B------:R-:W-:Y:S01]  /*0c90*/  IMAD.MOV R15, RZ, RZ, -R20 ;  /* 0x000000ffff0f7224 */ /* 0x000fe200078e0a14 */
[----:B------:R-:W-:-:S03]  /*0ca0*/  LOP3.LUT R17, R17, 0x800000, RZ, 0xfc, !PT ;  /* 0x0080000011117812 */ /* 0x000fc600078efcff */
[----:B------:R-:W-:Y:S02]  /*0cb0*/  FSETP.NEU.FTZ.AND P1, PT, R13, R16, PT ;  /* 0x000000100d00720b */ /* 0x000fe40003f3d000 */
[----:B------:R-:W-:Y:S02]  /*0cc0*/  SHF.L.U32 R18, R17, R18, RZ ;  /* 0x0000001211127219 */ /* 0x000fe400000006ff */
[----:B------:R-:W-:Y:S02]  /*0cd0*/  SEL R16, R15, RZ, P3 ;  /* 0x000000ff0f107207 */ /* 0x000fe40001800000 */
[----:B------:R-:W-:Y:S02]  /*0ce0*/  ISETP.NE.AND P2, PT, R18, RZ, P2 ;  /* 0x000000ff1200720c */ /* 0x000fe40001745270 */
[----:B------:R-:W-:Y:S02]  /*0cf0*/  SHF.R.U32.HI R16, RZ, R16, R17 ;  /* 0x00000010ff107219 */ /* 0x000fe40000011611 */
[----:B------:R-:W-:-:S02]  /*0d00*/  PLOP3.LUT P1, PT, P1, P2, PT, 0xf8, 0x8f ;  /* 0x00000000008f781c */ /* 0x000fc40000f25f70 */
[----:B------:R-:W-:Y:S02]  /*0d10*/  SHF.R.U32.HI R18, RZ, 0x1, R16 ;  /* 0x00000001ff127819 */ /* 0x000fe40000011610 */
[----:B------:R-:W-:-:S04]  /*0d20*/  SEL R13, RZ, 0x1, !P1 ;  /* 0x00000001ff0d7807 */ /* 0x000fc80004800000 */
[----:B------:R-:W-:-:S04]  /*0d30*/  LOP3.LUT R13, R13, 0x1, R18, 0xf8, !PT ;  /* 0x000000010d0d7812 */ /* 0x000fc800078ef812 */
[----:B------:R-:W-:-:S05]  /*0d40*/  LOP3.LUT R13, R13, R16, RZ, 0xc0, !PT ;  /* 0x000000100d0d7212 */ /* 0x000fca00078ec0ff */
[----:B------:R-:W-:-:S05]  /*0d50*/  IMAD.IADD R13, R18, 0x1, R13 ;  /* 0x00000001120d7824 */ /* 0x000fca00078e020d */
[----:B------:R-:W-:Y:S01]  /*0d60*/  LOP3.LUT R12, R13, R12, RZ, 0xfc, !PT ;  /* 0x0000000c0d0c7212 */ /* 0x000fe200078efcff */
[----:B------:R-:W-:Y:S06]  /*0d70*/  BRA `(.L_x_15) ;  /* 0x0000000000107947 */ /* 0x000fec0003800000 */
.L_x_14:
[----:B------:R-:W-:-:S04]  /*0d80*/  LOP3.LUT R12, R12, 0x80000000, RZ, 0xc0, !PT ;  /* 0x800000000c0c7812 */ /* 0x000fc800078ec0ff */
[----:B------:R-:W-:Y:S01]  /*0d90*/  LOP3.LUT R12, R12, 0x7f800000, RZ, 0xfc, !PT ;  /* 0x7f8000000c0c7812 */ /* 0x000fe200078efcff */
[----:B------:R-:W-:Y:S06]  /*0da0*/  BRA `(.L_x_15) ;  /* 0x0000000000047947 */ /* 0x000fec0003800000 */
.L_x_13:
[----:B------:R-:W-:-:S07]  /*0db0*/  IMAD R12, R13, 0x800000, R12 ;  /* 0x008000000d0c7824 */ /* 0x000fce00078e020c */
.L_x_15:
[----:B------:R-:W-:Y:S05]  /*0dc0*/  BSYNC.RECONVERGENT B3 ;  /* 0x0000000000037941 */ /* 0x000fea0003800200 */
.L_x_12:
[----:B------:R-:W-:Y:S05]  /*0dd0*/  BRA `(.L_x_16) ;  /* 0x0000000000207947 */ /* 0x000fea0003800000 */
.L_x_11:
[----:B------:R-:W-:-:S04]  /*0de0*/  LOP3.LUT R12, R16, 0x80000000, R15, 0x48, !PT ;  /* 0x80000000100c7812 */ /* 0x000fc800078e480f */
[----:B------:R-:W-:Y:S01]  /*0df0*/  LOP3.LUT R12, R12, 0x7f800000, RZ, 0xfc, !PT ;  /* 0x7f8000000c0c7812 */ /* 0x000fe200078efcff */
[----:B------:R-:W-:Y:S06]  /*0e00*/  BRA `(.L_x_16) ;  /* 0x0000000000147947 */ /* 0x000fec0003800000 */
.L_x_10:
[----:B------:R-:W-:Y:S01]  /*0e10*/  LOP3.LUT R12, R16, 0x80000000, R15, 0x48, !PT ;  /* 0x80000000100c7812 */ /* 0x000fe200078e480f */
[----:B------:R-:W-:Y:S06]  /*0e20*/  BRA `(.L_x_16) ;  /* 0x00000000000c7947 */ /* 0x000fec0003800000 */
.L_x_9:
[----:B------:R-:W0:Y:S01]  /*0e30*/  MUFU.RSQ R12, -QNAN ;  /* 0xffc00000000c7908 */ /* 0x000e220000001400 */
[----:B------:R-:W-:Y:S05]  /*0e40*/  BRA `(.L_x_16) ;  /* 0x0000000000047947 */ /* 0x000fea0003800000 */
.L_x_8:
[----:B------:R-:W-:-:S07]  /*0e50*/  FADD.FTZ R12, R12, 6 ;  /* 0x40c000000c0c7421 */ /* 0x000fce0000010000 */
.L_x_16:
[----:B------:R-:W-:Y:S05]  /*0e60*/  BSYNC.RECONVERGENT B0 ;  /* 0x0000000000007941 */ /* 0x000fea0003800200 */
.L_x_5:
[----:B------:R-:W-:-:S04]  /*0e70*/  IMAD.MOV.U32 R15, RZ, RZ, 0x0 ;  /* 0x00000000ff0f7424 */ /* 0x000fc800078e00ff */
[----:B0-----:R-:W-:Y:S05]  /*0e80*/  RET.REL.NODEC R14 `(_Z18cuda_kernel_jacobiPh6float3mmii) ;  /* 0xfffffff00e5c7950 */ /* 0x001fea0003c3ffff */
.L_x_17:
[----:B------:R-:W-:-:S00]  /*0e90*/  BRA `(.L_x_17) ;  /* 0xfffffffc00fc7947 */ /* 0x000fc0000383ffff */
[----:B------:R-:W-:-:S00]  /*0ea0*/  NOP ;  /* 0x0000000000007918 */ /* 0x000fc00000000000 */
        /* <DEDUP_REMOVED lines=13> */
.L_x_18:


//--------------------- .nv.shared.reserved.0     --------------------------
	.section	.nv.shared.reserved.0,"aw",@nobits
	.weak		__nv_reservedSMEM_offset_0_alias
	.size		__nv_reservedSMEM_offset_0_alias, 0, 64
	.other		__nv_reservedSMEM_offset_0_alias,@"STO_CUDA_RESERVED_SHARED STV_DEFAULT"
__nv_reservedSMEM_offset_0_alias:
	.zero		0
	.zero		64


//--------------------- .nv.constant0._Z18cuda_kernel_jacobiPh6float3mmii --------------------------
	.section	.nv.constant0._Z18cuda_kernel_jacobiPh6float3mmii,"a",@progbits
	.sectionflags	@""
	.align	4
.nv.constant0._Z18cuda_kernel_jacobiPh6float3mmii:
	.zero		944


//--------------------- SYMBOLS --------------------------

	.type		.nv.reservedSmem.offset0,@object
	.size		.nv.reservedSmem.offset0,0x4
